//
// Generated by NVIDIA NVVM Compiler
//
// Compiler Build ID: CL-36424714
// Cuda compilation tools, release 13.0, V13.0.88
// Based on NVVM 20.0.0
//

.version 9.0
.target sm_100
.address_size 64

	// .globl	_Z3badv

.visible .entry _Z3badv()
{



}
	// .globl	_Z4goodv
.visible .entry _Z4goodv()
{


	ret;

}


// ===== COMPILED SASS (sm_100) =====

	.target	sm_100

	.elftype	@"ET_EXEC"


//--------------------- .note.nv.tkinfo           --------------------------
	.section	.note.nv.tkinfo,"",@"SHT_NOTE"
	.sectionflags	@"SHF_NOTE_NV_TKINFO"
	.tkinfo
        /*0018*/ 	.word	0x00000002
        /*0030*/ 	.string	""
        /*0030*/ 	.string	"ptxas"
        /*0030*/ 	.string	"Cuda compilation tools, release 13.0, V13.0.88"
        /*0030*/ 	.string	"Build cuda_13.0.r13.0/compiler.36424714_0"
        /*0030*/ 	.string	"-arch sm_100 -m 64 "



//--------------------- .note.nv.cuinfo           --------------------------
	.section	.note.nv.cuinfo,"",@"SHT_NOTE"
	.sectionflags	@"SHF_NOTE_NV_CUINFO"
        /*0018*/ 	.short	0x0002
        /*001a*/ 	.short	0x0064
        /*001c*/ 	.short	0x0082
	.zero		2


//--------------------- .nv.info                  --------------------------
	.section	.nv.info,"",@"SHT_CUDA_INFO"
	.align	4


	//----- nvinfo : EIATTR_REGCOUNT
	.align		4
        /*0000*/ 	.byte	0x04, 0x2f
        /*0002*/ 	.short	(.L_1 - .L_0)
	.align		4
.L_0:
        /*0004*/ 	.word	index@(_Z3badv)
        /*0008*/ 	.word	0x00000004


	//----- nvinfo : EIATTR_FRAME_SIZE
	.align		4
.L_1:
        /*000c*/ 	.byte	0x04, 0x11
        /*000e*/ 	.short	(.L_3 - .L_2)
	.align		4
.L_2:
        /*0010*/ 	.word	index@(_Z3badv)
        /*0014*/ 	.word	0x00000000


	//----- nvinfo : EIATTR_REGCOUNT
	.align		4
.L_3:
        /*0018*/ 	.byte	0x04, 0x2f
        /*001a*/ 	.short	(.L_5 - .L_4)
	.align		4
.L_4:
        /*001c*/ 	.word	index@(_Z4goodv)
        /*0020*/ 	.word	0x00000004


	//----- nvinfo : EIATTR_FRAME_SIZE
	.align		4
.L_5:
        /*0024*/ 	.byte	0x04, 0x11
        /*0026*/ 	.short	(.L_7 - .L_6)
	.align		4
.L_6:
        /*0028*/ 	.word	index@(_Z4goodv)
        /*002c*/ 	.word	0x00000000


	//----- nvinfo : EIATTR_MIN_STACK_SIZE
	.align		4
.L_7:
        /*0030*/ 	.byte	0x04, 0x12
        /*0032*/ 	.short	(.L_9 - .L_8)
	.align		4
.L_8:
        /*0034*/ 	.word	index@(_Z4goodv)
        /*0038*/ 	.word	0x00000000


	//----- nvinfo : EIATTR_MIN_STACK_SIZE
	.align		4
.L_9:
        /*003c*/ 	.byte	0x04, 0x12
        /*003e*/ 	.short	(.L_11 - .L_10)
	.align		4
.L_10:
        /*0040*/ 	.word	index@(_Z3badv)
        /*0044*/ 	.word	0x00000000
.L_11:


//--------------------- .nv.compat                --------------------------
	.section	.nv.compat,"",@"SHT_CUDA_COMPAT_INFO"
	.align	4
        /*0000*/ 	.byte	0x02, 0x09, 0x00, 0x00, 0x02, 0x02, 0x01, 0x00, 0x02, 0x05, 0x05, 0x00, 0x03, 0x07, 0x01, 0x01
        /*0010*/ 	.byte	0x02, 0x03, 0x00, 0x00, 0x02, 0x06, 0x01, 0x00, 0x04, 0x0b, 0x08, 0x00, 0x09, 0x00, 0x00, 0x00
        /*0020*/ 	.byte	0x00, 0x00, 0x00, 0x00


//--------------------- .nv.info._Z4goodv         --------------------------
	.section	.nv.info._Z4goodv,"",@"SHT_CUDA_INFO"
	.sectionflags	@""
	.align	4


	//----- nvinfo : EIATTR_CUDA_API_VERSION
	.align		4
        /*0000*/ 	.byte	0x04, 0x37
        /*0002*/ 	.short	(.L_13 - .L_12)
.L_12:
        /*0004*/ 	.word	0x00000082


	//----- nvinfo : EIATTR_SPARSE_MMA_MASK
	.align		4
.L_13:
        /*0008*/ 	.byte	0x03, 0x50
        /*000a*/ 	.short	0x0000


	//----- nvinfo : EIATTR_MAXREG_COUNT
	.align		4
        /*000c*/ 	.byte	0x03, 0x1b
        /*000e*/ 	.short	0x00ff


	//----- nvinfo : EIATTR_MERCURY_ISA_VERSION
	.align		4
        /*0010*/ 	.byte	0x03, 0x5f
        /*0012*/ 	.short	0x0101


	//----- nvinfo : EIATTR_VRC_CTA_INIT_COUNT
	.align		4
        /*0014*/ 	.byte	0x02, 0x4a
	.zero		1
	.zero		1


	//----- nvinfo : EIATTR_EXIT_INSTR_OFFSETS
	.align		4
        /*0018*/ 	.byte	0x04, 0x1c
        /*001a*/ 	.short	(.L_15 - .L_14)


	//   ....[0]....
.L_14:
        /*001c*/ 	.word	0x00000010


	//----- nvinfo : EIATTR_SW_WAR
	.align		4
.L_15:
        /*0020*/ 	.byte	0x04, 0x36
        /*0022*/ 	.short	(.L_17 - .L_16)
.L_16:
        /*0024*/ 	.word	0x00000008
.L_17:


//--------------------- .nv.info._Z3badv          --------------------------
	.section	.nv.info._Z3badv,"",@"SHT_CUDA_INFO"
	.sectionflags	@""
	.align	4


	//----- nvinfo : EIATTR_CUDA_API_VERSION
	.align		4
        /*0000*/ 	.byte	0x04, 0x37
        /*0002*/ 	.short	(.L_19 - .L_18)
.L_18:
        /*0004*/ 	.word	0x00000082


	//----- nvinfo : EIATTR_SPARSE_MMA_MASK
	.align		4
.L_19:
        /*0008*/ 	.byte	0x03, 0x50
        /*000a*/ 	.short	0x0000


	//----- nvinfo : EIATTR_MAXREG_COUNT
	.align		4
        /*000c*/ 	.byte	0x03, 0x1b
        /*000e*/ 	.short	0x00ff


	//----- nvinfo : EIATTR_MERCURY_ISA_VERSION
	.align		4
        /*0010*/ 	.byte	0x03, 0x5f
        /*0012*/ 	.short	0x0101


	//----- nvinfo : EIATTR_VRC_CTA_INIT_COUNT
	.align		4
        /*0014*/ 	.byte	0x02, 0x4a
	.zero		1
	.zero		1


	//----- nvinfo : EIATTR_EXIT_INSTR_OFFSETS
	.align		4
        /*0018*/ 	.byte	0x04, 0x1c
        /*001a*/ 	.short	(.L_21 - .L_20)


	//   ....[0]....
.L_20:
        /*001c*/ 	.word	0x00000010


	//----- nvinfo : EIATTR_SW_WAR
	.align		4
.L_21:
        /*0020*/ 	.byte	0x04, 0x36
        /*0022*/ 	.short	(.L_23 - .L_22)
.L_22:
        /*0024*/ 	.word	0x00000008
.L_23:


//--------------------- .nv.callgraph             --------------------------
	.section	.nv.callgraph,"",@"SHT_CUDA_CALLGRAPH"
	.align	4
	.sectionentsize	8
	.align		4
        /*0000*/ 	.word	0x00000000
	.align		4
        /*0004*/ 	.word	0xffffffff
	.align		4
        /*0008*/ 	.word	0x00000000
	.align		4
        /*000c*/ 	.word	0xfffffffe
	.align		4
        /*0010*/ 	.word	0x00000000
	.align		4
        /*0014*/ 	.word	0xfffffffd
	.align		4
        /*0018*/ 	.word	0x00000000
	.align		4
        /*001c*/ 	.word	0xfffffffc


//--------------------- .text._Z4goodv            --------------------------
	.section	.text._Z4goodv,"ax",@progbits
	.align	128
        .global         _Z4goodv
        .type           _Z4goodv,@function
        .size           _Z4goodv,(.L_x_2 - _Z4goodv)
        .other          _Z4goodv,@"STO_CUDA_ENTRY STV_DEFAULT"
_Z4goodv:
.text._Z4goodv:
[----:B------:R-:W-:Y:S01]  /*0000*/  LDC R1, c[0x0][0x37c] ;  /* 0x0000df00ff017b82 */ /* 0x000fe20000000800 */
[----:B------:R-:W-:Y:S05]  /*0010*/  EXIT ;  /* 0x000000000000794d */ /* 0x000fea0003800000 */
.L_x_0:
[----:B------:R-:W-:-:S00]  /*0020*/  BRA `(.L_x_0) ;  /* 0xfffffffc00fc7947 */ /* 0x000fc0000383ffff */
[----:B------:R-:W-:-:S00]  /*0030*/  NOP ;  /* 0x0000000000007918 */ /* 0x000fc00000000000 */
        /* <DEDUP_REMOVED lines=12> */
.L_x_2:


//--------------------- .text._Z3badv             --------------------------
	.section	.text._Z3badv,"ax",@progbits
	.align	128
        .global         _Z3badv
        .type           _Z3badv,@function
        .size           _Z3badv,(.L_x_3 - _Z3badv)
        .other          _Z3badv,@"STO_CUDA_ENTRY STV_DEFAULT"
_Z3badv:
.text._Z3badv:
[----:B------:R-:W-:Y:S01]  /*0000*/  LDC R1, c[0x0][0x37c] ;  /* 0x0000df00ff017b82 */ /* 0x000fe20000000800 */
[----:B------:R-:W-:Y:S05]  /*0010*/  EXIT ;  /* 0x000000000000794d */ /* 0x000fea0003800000 */
.L_x_1:
        /* <DEDUP_REMOVED lines=14> */
.L_x_3:


//--------------------- .nv.shared.reserved.0     --------------------------
	.section	.nv.shared.reserved.0,"aw",@nobits
	.weak		__nv_reservedSMEM_offset_0_alias
	.size		__nv_reservedSMEM_offset_0_alias, 0, 64
	.other		__nv_reservedSMEM_offset_0_alias,@"STO_CUDA_RESERVED_SHARED STV_DEFAULT"
__nv_reservedSMEM_offset_0_alias:
	.zero		0
	.zero		64


//--------------------- .nv.constant0._Z4goodv    --------------------------
	.section	.nv.constant0._Z4goodv,"a",@progbits
	.sectionflags	@""
	.align	4
.nv.constant0._Z4goodv:
	.zero		896


//--------------------- .nv.constant0._Z3badv     --------------------------
	.section	.nv.constant0._Z3badv,"a",@progbits
	.sectionflags	@""
	.align	4
.nv.constant0._Z3badv:
	.zero		896


//--------------------- SYMBOLS --------------------------

	.type		.nv.reservedSmem.offset0,@object
	.size		.nv.reservedSmem.offset0,0x4
